//
// Generated by NVIDIA NVVM Compiler
//
// Compiler Build ID: CL-36424714
// Cuda compilation tools, release 13.0, V13.0.88
// Based on NVVM 20.0.0
//

.version 9.0
.target sm_100
.address_size 64

	// .globl	_Z9addKernelPi

.visible .entry _Z9addKernelPi(
	.param .u64 .ptr .align 1 _Z9addKernelPi_param_0
)
{
	.reg .b32 	%r<2>;
	.reg .b64 	%rd<3>;

	ld.param.u64 	%rd1, [_Z9addKernelPi_param_0];
	cvta.to.global.u64 	%rd2, %rd1;
	atom.global.add.u32 	%r1, [%rd2], 20;
	ret;

}


// ===== COMPILED SASS (sm_100) =====

	.target	sm_100

	.elftype	@"ET_EXEC"


//--------------------- .note.nv.tkinfo           --------------------------
	.section	.note.nv.tkinfo,"",@"SHT_NOTE"
	.sectionflags	@"SHF_NOTE_NV_TKINFO"
	.tkinfo
        /*0018*/ 	.word	0x00000002
        /*0030*/ 	.string	""
        /*0030*/ 	.string	"ptxas"
        /*0030*/ 	.string	"Cuda compilation tools, release 13.0, V13.0.88"
        /*0030*/ 	.string	"Build cuda_13.0.r13.0/compiler.36424714_0"
        /*0030*/ 	.string	"-arch sm_100 -m 64 "



//--------------------- .note.nv.cuinfo           --------------------------
	.section	.note.nv.cuinfo,"",@"SHT_NOTE"
	.sectionflags	@"SHF_NOTE_NV_CUINFO"
        /*0018*/ 	.short	0x0002
        /*001a*/ 	.short	0x0064
        /*001c*/ 	.short	0x0082
	.zero		2


//--------------------- .nv.info                  --------------------------
	.section	.nv.info,"",@"SHT_CUDA_INFO"
	.align	4


	//----- nvinfo : EIATTR_REGCOUNT
	.align		4
        /*0000*/ 	.byte	0x04, 0x2f
        /*0002*/ 	.short	(.L_1 - .L_0)
	.align		4
.L_0:
        /*0004*/ 	.word	index@(_Z9addKernelPi)
        /*0008*/ 	.word	0x00000008


	//----- nvinfo : EIATTR_FRAME_SIZE
	.align		4
.L_1:
        /*000c*/ 	.byte	0x04, 0x11
        /*000e*/ 	.short	(.L_3 - .L_2)
	.align		4
.L_2:
        /*0010*/ 	.word	index@(_Z9addKernelPi)
        /*0014*/ 	.word	0x00000000


	//----- nvinfo : EIATTR_MIN_STACK_SIZE
	.align		4
.L_3:
        /*0018*/ 	.byte	0x04, 0x12
        /*001a*/ 	.short	(.L_5 - .L_4)
	.align		4
.L_4:
        /*001c*/ 	.word	index@(_Z9addKernelPi)
        /*0020*/ 	.word	0x00000000
.L_5:


//--------------------- .nv.compat                --------------------------
	.section	.nv.compat,"",@"SHT_CUDA_COMPAT_INFO"
	.align	4
        /*0000*/ 	.byte	0x02, 0x09, 0x00, 0x00, 0x02, 0x02, 0x01, 0x00, 0x02, 0x05, 0x05, 0x00, 0x03, 0x07, 0x01, 0x01
        /*0010*/ 	.byte	0x02, 0x03, 0x00, 0x00, 0x02, 0x06, 0x01, 0x00, 0x04, 0x0b, 0x08, 0x00, 0x09, 0x00, 0x00, 0x00
        /*0020*/ 	.byte	0x00, 0x00, 0x00, 0x00


//--------------------- .nv.info._Z9addKernelPi   --------------------------
	.section	.nv.info._Z9addKernelPi,"",@"SHT_CUDA_INFO"
	.sectionflags	@""
	.align	4


	//----- nvinfo : EIATTR_CUDA_API_VERSION
	.align		4
        /*0000*/ 	.byte	0x04, 0x37
        /*0002*/ 	.short	(.L_7 - .L_6)
.L_6:
        /*0004*/ 	.word	0x00000082


	//----- nvinfo : EIATTR_KPARAM_INFO
	.align		4
.L_7:
        /*0008*/ 	.byte	0x04, 0x17
        /*000a*/ 	.short	(.L_9 - .L_8)
.L_8:
        /*000c*/ 	.word	0x00000000
        /*0010*/ 	.short	0x0000
        /*0012*/ 	.short	0x0000
        /*0014*/ 	.byte	0x00, 0xf5, 0x21, 0x00


	//----- nvinfo : EIATTR_SPARSE_MMA_MASK
	.align		4
.L_9:
        /*0018*/ 	.byte	0x03, 0x50
        /*001a*/ 	.short	0x0000


	//----- nvinfo : EIATTR_MAXREG_COUNT
	.align		4
        /*001c*/ 	.byte	0x03, 0x1b
        /*001e*/ 	.short	0x00ff


	//----- nvinfo : EIATTR_MERCURY_ISA_VERSION
	.align		4
        /*0020*/ 	.byte	0x03, 0x5f
        /*0022*/ 	.short	0x0101


	//----- nvinfo : EIATTR_INT_WARP_WIDE_INSTR_OFFSETS
	.align		4
        /*0024*/ 	.byte	0x04, 0x31
        /*0026*/ 	.short	(.L_11 - .L_10)


	//   ....[0]....
.L_10:
        /*0028*/ 	.word	0x00000030


	//----- nvinfo : EIATTR_VRC_CTA_INIT_COUNT
	.align		4
.L_11:
        /*002c*/ 	.byte	0x02, 0x4a
	.zero		1
	.zero		1


	//----- nvinfo : EIATTR_EXIT_INSTR_OFFSETS
	.align		4
        /*0030*/ 	.byte	0x04, 0x1c
        /*0032*/ 	.short	(.L_13 - .L_12)


	//   ....[0]....
.L_12:
        /*0034*/ 	.word	0x000000a0


	//----- nvinfo : EIATTR_CBANK_PARAM_SIZE
	.align		4
.L_13:
        /*0038*/ 	.byte	0x03, 0x19
        /*003a*/ 	.short	0x0008


	//----- nvinfo : EIATTR_PARAM_CBANK
	.align		4
        /*003c*/ 	.byte	0x04, 0x0a
        /*003e*/ 	.short	(.L_15 - .L_14)
	.align		4
.L_14:
        /*0040*/ 	.word	index@(.nv.constant0._Z9addKernelPi)
        /*0044*/ 	.short	0x0380
        /*0046*/ 	.short	0x0008


	//----- nvinfo : EIATTR_SW_WAR
	.align		4
.L_15:
        /*0048*/ 	.byte	0x04, 0x36
        /*004a*/ 	.short	(.L_17 - .L_16)
.L_16:
        /*004c*/ 	.word	0x00000008
.L_17:


//--------------------- .nv.callgraph             --------------------------
	.section	.nv.callgraph,"",@"SHT_CUDA_CALLGRAPH"
	.align	4
	.sectionentsize	8
	.align		4
        /*0000*/ 	.word	0x00000000
	.align		4
        /*0004*/ 	.word	0xffffffff
	.align		4
        /*0008*/ 	.word	0x00000000
	.align		4
        /*000c*/ 	.word	0xfffffffe
	.align		4
        /*0010*/ 	.word	0x00000000
	.align		4
        /*0014*/ 	.word	0xfffffffd
	.align		4
        /*0018*/ 	.word	0x00000000
	.align		4
        /*001c*/ 	.word	0xfffffffc


//--------------------- .text._Z9addKernelPi      --------------------------
	.section	.text._Z9addKernelPi,"ax",@progbits
	.align	128
        .global         _Z9addKernelPi
        .type           _Z9addKernelPi,@function
        .size           _Z9addKernelPi,(.L_x_1 - _Z9addKernelPi)
        .other          _Z9addKernelPi,@"STO_CUDA_ENTRY STV_DEFAULT"
_Z9addKernelPi:
.text._Z9addKernelPi:
[----:B------:R-:W-:Y:S01]  /*0000*/  LDC R1, c[0x0][0x37c] ;  /* 0x0000df00ff017b82 */ /* 0x000fe20000000800 */
[----:B------:R-:W0:Y:S07]  /*0010*/  S2R R4, SR_LANEID ;  /* 0x0000000000047919 */ /* 0x000e2e0000000000 */
[----:B------:R-:W1:Y:S01]  /*0020*/  LDC.64 R2, c[0x0][0x380] ;  /* 0x0000e000ff027b82 */ /* 0x000e620000000a00 */
[----:B------:R-:W-:Y:S02]  /*0030*/  VOTEU.ANY UR4, UPT, PT ;  /* 0x0000000000047886 */ /* 0x000fe400038e0100 */
[----:B------:R-:W2:Y:S01]  /*0040*/  POPC R0, UR4 ;  /* 0x0000000400007d09 */ /* 0x000ea20008000000 */
[----:B------:R-:W-:Y:S01]  /*0050*/  UFLO.U32 UR6, UR4 ;  /* 0x00000004000672bd */ /* 0x000fe200080e0000 */
[----:B------:R-:W1:Y:S01]  /*0060*/  LDCU.64 UR4, c[0x0][0x358] ;  /* 0x00006b00ff0477ac */ /* 0x000e620008000a00 */
[----:B--2---:R-:W-:-:S04]  /*0070*/  IMAD R5, R0, 0x14, RZ ;  /* 0x0000001400057824 */ /* 0x004fc800078e02ff */
[----:B0-----:R-:W-:-:S13]  /*0080*/  ISETP.EQ.U32.AND P0, PT, R4, UR6, PT ;  /* 0x0000000604007c0c */ /* 0x001fda000bf02070 */
[----:B-1----:R-:W-:Y:S01]  /*0090*/  @P0 REDG.E.ADD.STRONG.GPU desc[UR4][R2.64], R5 ;  /* 0x000000050200098e */ /* 0x002fe2000c12e104 */
[----:B------:R-:W-:Y:S05]  /*00a0*/  EXIT ;  /* 0x000000000000794d */ /* 0x000fea0003800000 */
.L_x_0:
[----:B------:R-:W-:-:S00]  /*00b0*/  BRA `(.L_x_0) ;  /* 0xfffffffc00fc7947 */ /* 0x000fc0000383ffff */
[----:B------:R-:W-:-:S00]  /*00c0*/  NOP ;  /* 0x0000000000007918 */ /* 0x000fc00000000000 */
        /* <DEDUP_REMOVED lines=11> */
.L_x_1:


//--------------------- .nv.shared.reserved.0     --------------------------
	.section	.nv.shared.reserved.0,"aw",@nobits
	.weak		__nv_reservedSMEM_offset_0_alias
	.size		__nv_reservedSMEM_offset_0_alias, 0, 64
	.other		__nv_reservedSMEM_offset_0_alias,@"STO_CUDA_RESERVED_SHARED STV_DEFAULT"
__nv_reservedSMEM_offset_0_alias:
	.zero		0
	.zero		64


//--------------------- .nv.constant0._Z9addKernelPi --------------------------
	.section	.nv.constant0._Z9addKernelPi,"a",@progbits
	.sectionflags	@""
	.align	4
.nv.constant0._Z9addKernelPi:
	.zero		904


//--------------------- SYMBOLS --------------------------

	.type		.nv.reservedSmem.offset0,@object
	.size		.nv.reservedSmem.offset0,0x4
